//
// Generated by NVIDIA NVVM Compiler
//
// Compiler Build ID: CL-36424714
// Cuda compilation tools, release 13.0, V13.0.88
// Based on NVVM 20.0.0
//

.version 9.0
.target sm_100
.address_size 64

	// .globl	_Z15solution_kernelPKfPfmm

.visible .entry _Z15solution_kernelPKfPfmm(
	.param .u64 .ptr .align 1 _Z15solution_kernelPKfPfmm_param_0,
	.param .u64 .ptr .align 1 _Z15solution_kernelPKfPfmm_param_1,
	.param .u64 _Z15solution_kernelPKfPfmm_param_2,
	.param .u64 _Z15solution_kernelPKfPfmm_param_3
)
{
	.reg .pred 	%p<3>;
	.reg .b32 	%r<13>;
	.reg .b32 	%f<33>;
	.reg .b64 	%rd<21>;

	ld.param.u64 	%rd2, [_Z15solution_kernelPKfPfmm_param_0];
	ld.param.u64 	%rd3, [_Z15solution_kernelPKfPfmm_param_1];
	ld.param.u64 	%rd4, [_Z15solution_kernelPKfPfmm_param_2];
	ld.param.u64 	%rd5, [_Z15solution_kernelPKfPfmm_param_3];
	mov.u32 	%r3, %ctaid.x;
	mov.u32 	%r4, %ntid.x;
	mov.u32 	%r5, %tid.x;
	mad.lo.s32 	%r1, %r3, %r4, %r5;
	mov.u32 	%r6, %ctaid.y;
	mov.u32 	%r7, %ntid.y;
	mov.u32 	%r8, %tid.y;
	mad.lo.s32 	%r2, %r6, %r7, %r8;
	cvt.s64.s32 	%rd6, %r1;
	shr.u64 	%rd1, %rd5, 2;
	setp.le.u64 	%p1, %rd1, %rd6;
	@%p1 bra 	$L__BB0_3;
	cvt.u64.u32 	%rd7, %r2;
	shr.u64 	%rd8, %rd4, 2;
	setp.le.u64 	%p2, %rd8, %rd7;
	@%p2 bra 	$L__BB0_3;
	cvt.u32.u64 	%r9, %rd1;
	mul.lo.s32 	%r10, %r2, %r9;
	shl.b32 	%r11, %r10, 2;
	add.s32 	%r12, %r11, %r1;
	mul.wide.s32 	%rd13, %r12, 16;
	add.s64 	%rd9, %rd2, %rd13;
	// begin inline asm
	ld.global.nc.v4.f32 {%f1,%f2,%f3,%f4}, [%rd9];
	// end inline asm
	max.f32 	%f17, %f1, 0f00000000;
	max.f32 	%f18, %f2, 0f00000000;
	max.f32 	%f19, %f3, 0f00000000;
	max.f32 	%f20, %f4, 0f00000000;
	cvta.to.global.u64 	%rd14, %rd3;
	add.s64 	%rd15, %rd14, %rd13;
	st.global.v4.f32 	[%rd15], {%f17, %f18, %f19, %f20};
	shl.b64 	%rd16, %rd1, 32;
	shr.s64 	%rd17, %rd16, 28;
	add.s64 	%rd10, %rd9, %rd17;
	// begin inline asm
	ld.global.nc.v4.f32 {%f5,%f6,%f7,%f8}, [%rd10];
	// end inline asm
	max.f32 	%f21, %f5, 0f00000000;
	max.f32 	%f22, %f6, 0f00000000;
	max.f32 	%f23, %f7, 0f00000000;
	max.f32 	%f24, %f8, 0f00000000;
	add.s64 	%rd18, %rd15, %rd17;
	st.global.v4.f32 	[%rd18], {%f21, %f22, %f23, %f24};
	add.s64 	%rd11, %rd10, %rd17;
	// begin inline asm
	ld.global.nc.v4.f32 {%f9,%f10,%f11,%f12}, [%rd11];
	// end inline asm
	max.f32 	%f25, %f9, 0f00000000;
	max.f32 	%f26, %f10, 0f00000000;
	max.f32 	%f27, %f11, 0f00000000;
	max.f32 	%f28, %f12, 0f00000000;
	add.s64 	%rd19, %rd18, %rd17;
	st.global.v4.f32 	[%rd19], {%f25, %f26, %f27, %f28};
	add.s64 	%rd12, %rd11, %rd17;
	// begin inline asm
	ld.global.nc.v4.f32 {%f13,%f14,%f15,%f16}, [%rd12];
	// end inline asm
	max.f32 	%f29, %f13, 0f00000000;
	max.f32 	%f30, %f14, 0f00000000;
	max.f32 	%f31, %f15, 0f00000000;
	max.f32 	%f32, %f16, 0f00000000;
	add.s64 	%rd20, %rd19, %rd17;
	st.global.v4.f32 	[%rd20], {%f29, %f30, %f31, %f32};
$L__BB0_3:
	ret;

}


// ===== COMPILED SASS (sm_100) =====

	.target	sm_100

	.elftype	@"ET_EXEC"


//--------------------- .note.nv.tkinfo           --------------------------
	.section	.note.nv.tkinfo,"",@"SHT_NOTE"
	.sectionflags	@"SHF_NOTE_NV_TKINFO"
	.tkinfo
        /*0018*/ 	.word	0x00000002
        /*0030*/ 	.string	""
        /*0030*/ 	.string	"ptxas"
        /*0030*/ 	.string	"Cuda compilation tools, release 13.0, V13.0.88"
        /*0030*/ 	.string	"Build cuda_13.0.r13.0/compiler.36424714_0"
        /*0030*/ 	.string	"-arch sm_100 -m 64 "



//--------------------- .note.nv.cuinfo           --------------------------
	.section	.note.nv.cuinfo,"",@"SHT_NOTE"
	.sectionflags	@"SHF_NOTE_NV_CUINFO"
        /*0018*/ 	.short	0x0002
        /*001a*/ 	.short	0x0064
        /*001c*/ 	.short	0x0082
	.zero		2


//--------------------- .nv.info                  --------------------------
	.section	.nv.info,"",@"SHT_CUDA_INFO"
	.align	4


	//----- nvinfo : EIATTR_REGCOUNT
	.align		4
        /*0000*/ 	.byte	0x04, 0x2f
        /*0002*/ 	.short	(.L_1 - .L_0)
	.align		4
.L_0:
        /*0004*/ 	.word	index@(_Z15solution_kernelPKfPfmm)
        /*0008*/ 	.word	0x0000001c


	//----- nvinfo : EIATTR_FRAME_SIZE
	.align		4
.L_1:
        /*000c*/ 	.byte	0x04, 0x11
        /*000e*/ 	.short	(.L_3 - .L_2)
	.align		4
.L_2:
        /*0010*/ 	.word	index@(_Z15solution_kernelPKfPfmm)
        /*0014*/ 	.word	0x00000000


	//----- nvinfo : EIATTR_MIN_STACK_SIZE
	.align		4
.L_3:
        /*0018*/ 	.byte	0x04, 0x12
        /*001a*/ 	.short	(.L_5 - .L_4)
	.align		4
.L_4:
        /*001c*/ 	.word	index@(_Z15solution_kernelPKfPfmm)
        /*0020*/ 	.word	0x00000000
.L_5:


//--------------------- .nv.compat                --------------------------
	.section	.nv.compat,"",@"SHT_CUDA_COMPAT_INFO"
	.align	4
        /*0000*/ 	.byte	0x02, 0x09, 0x00, 0x00, 0x02, 0x02, 0x01, 0x00, 0x02, 0x05, 0x05, 0x00, 0x03, 0x07, 0x01, 0x01
        /*0010*/ 	.byte	0x02, 0x03, 0x00, 0x00, 0x02, 0x06, 0x01, 0x00, 0x04, 0x0b, 0x08, 0x00, 0x09, 0x00, 0x00, 0x00
        /*0020*/ 	.byte	0x00, 0x00, 0x00, 0x00


//--------------------- .nv.info._Z15solution_kernelPKfPfmm --------------------------
	.section	.nv.info._Z15solution_kernelPKfPfmm,"",@"SHT_CUDA_INFO"
	.sectionflags	@""
	.align	4


	//----- nvinfo : EIATTR_CUDA_API_VERSION
	.align		4
        /*0000*/ 	.byte	0x04, 0x37
        /*0002*/ 	.short	(.L_7 - .L_6)
.L_6:
        /*0004*/ 	.word	0x00000082


	//----- nvinfo : EIATTR_KPARAM_INFO
	.align		4
.L_7:
        /*0008*/ 	.byte	0x04, 0x17
        /*000a*/ 	.short	(.L_9 - .L_8)
.L_8:
        /*000c*/ 	.word	0x00000000
        /*0010*/ 	.short	0x0003
        /*0012*/ 	.short	0x0018
        /*0014*/ 	.byte	0x00, 0xf0, 0x21, 0x00


	//----- nvinfo : EIATTR_KPARAM_INFO
	.align		4
.L_9:
        /*0018*/ 	.byte	0x04, 0x17
        /*001a*/ 	.short	(.L_11 - .L_10)
.L_10:
        /*001c*/ 	.word	0x00000000
        /*0020*/ 	.short	0x0002
        /*0022*/ 	.short	0x0010
        /*0024*/ 	.byte	0x00, 0xf0, 0x21, 0x00


	//----- nvinfo : EIATTR_KPARAM_INFO
	.align		4
.L_11:
        /*0028*/ 	.byte	0x04, 0x17
        /*002a*/ 	.short	(.L_13 - .L_12)
.L_12:
        /*002c*/ 	.word	0x00000000
        /*0030*/ 	.short	0x0001
        /*0032*/ 	.short	0x0008
        /*0034*/ 	.byte	0x00, 0xf5, 0x21, 0x00


	//----- nvinfo : EIATTR_KPARAM_INFO
	.align		4
.L_13:
        /*0038*/ 	.byte	0x04, 0x17
        /*003a*/ 	.short	(.L_15 - .L_14)
.L_14:
        /*003c*/ 	.word	0x00000000
        /*0040*/ 	.short	0x0000
        /*0042*/ 	.short	0x0000
        /*0044*/ 	.byte	0x00, 0xf5, 0x21, 0x00


	//----- nvinfo : EIATTR_SPARSE_MMA_MASK
	.align		4
.L_15:
        /*0048*/ 	.byte	0x03, 0x50
        /*004a*/ 	.short	0x0000


	//----- nvinfo : EIATTR_MAXREG_COUNT
	.align		4
        /*004c*/ 	.byte	0x03, 0x1b
        /*004e*/ 	.short	0x00ff


	//----- nvinfo : EIATTR_MERCURY_ISA_VERSION
	.align		4
        /*0050*/ 	.byte	0x03, 0x5f
        /*0052*/ 	.short	0x0101


	//----- nvinfo : EIATTR_VRC_CTA_INIT_COUNT
	.align		4
        /*0054*/ 	.byte	0x02, 0x4a
	.zero		1
	.zero		1


	//----- nvinfo : EIATTR_EXIT_INSTR_OFFSETS
	.align		4
        /*0058*/ 	.byte	0x04, 0x1c
        /*005a*/ 	.short	(.L_17 - .L_16)


	//   ....[0]....
.L_16:
        /*005c*/ 	.word	0x00000100


	//   ....[1]....
        /*0060*/ 	.word	0x00000170


	//   ....[2]....
        /*0064*/ 	.word	0x00000450


	//----- nvinfo : EIATTR_CBANK_PARAM_SIZE
	.align		4
.L_17:
        /*0068*/ 	.byte	0x03, 0x19
        /*006a*/ 	.short	0x0020


	//----- nvinfo : EIATTR_PARAM_CBANK
	.align		4
        /*006c*/ 	.byte	0x04, 0x0a
        /*006e*/ 	.short	(.L_19 - .L_18)
	.align		4
.L_18:
        /*0070*/ 	.word	index@(.nv.constant0._Z15solution_kernelPKfPfmm)
        /*0074*/ 	.short	0x0380
        /*0076*/ 	.short	0x0020


	//----- nvinfo : EIATTR_SW_WAR
	.align		4
.L_19:
        /*0078*/ 	.byte	0x04, 0x36
        /*007a*/ 	.short	(.L_21 - .L_20)
.L_20:
        /*007c*/ 	.word	0x00000008
.L_21:


//--------------------- .nv.callgraph             --------------------------
	.section	.nv.callgraph,"",@"SHT_CUDA_CALLGRAPH"
	.align	4
	.sectionentsize	8
	.align		4
        /*0000*/ 	.word	0x00000000
	.align		4
        /*0004*/ 	.word	0xffffffff
	.align		4
        /*0008*/ 	.word	0x00000000
	.align		4
        /*000c*/ 	.word	0xfffffffe
	.align		4
        /*0010*/ 	.word	0x00000000
	.align		4
        /*0014*/ 	.word	0xfffffffd
	.align		4
        /*0018*/ 	.word	0x00000000
	.align		4
        /*001c*/ 	.word	0xfffffffc


//--------------------- .text._Z15solution_kernelPKfPfmm --------------------------
	.section	.text._Z15solution_kernelPKfPfmm,"ax",@progbits
	.align	128
        .global         _Z15solution_kernelPKfPfmm
        .type           _Z15solution_kernelPKfPfmm,@function
        .size           _Z15solution_kernelPKfPfmm,(.L_x_1 - _Z15solution_kernelPKfPfmm)
        .other          _Z15solution_kernelPKfPfmm,@"STO_CUDA_ENTRY STV_DEFAULT"
_Z15solution_kernelPKfPfmm:
.text._Z15solution_kernelPKfPfmm:
[----:B------:R-:W-:Y:S01]  /*0000*/  LDC R1, c[0x0][0x37c] ;  /* 0x0000df00ff017b82 */ /* 0x000fe20000000800 */
[----:B------:R-:W0:Y:S07]  /*0010*/  S2R R3, SR_TID.X ;  /* 0x0000000000037919 */ /* 0x000e2e0000002100 */
[----:B------:R-:W0:Y:S01]  /*0020*/  S2UR UR4, SR_CTAID.X ;  /* 0x00000000000479c3 */ /* 0x000e220000002500 */
[----:B------:R-:W1:Y:S01]  /*0030*/  LDCU.64 UR6, c[0x0][0x398] ;  /* 0x00007300ff0677ac */ /* 0x000e620008000a00 */
[----:B------:R-:W2:Y:S06]  /*0040*/  S2R R5, SR_TID.Y ;  /* 0x0000000000057919 */ /* 0x000eac0000002200 */
[----:B------:R-:W0:Y:S08]  /*0050*/  LDC R0, c[0x0][0x360] ;  /* 0x0000d800ff007b82 */ /* 0x000e300000000800 */
[----:B------:R-:W2:Y:S01]  /*0060*/  S2UR UR5, SR_CTAID.Y ;  /* 0x00000000000579c3 */ /* 0x000ea20000002600 */
[----:B-1----:R-:W-:-:S07]  /*0070*/  USHF.R.U64 UR6, UR6, 0x2, UR7 ;  /* 0x0000000206067899 */ /* 0x002fce0008001207 */
[----:B------:R-:W2:Y:S01]  /*0080*/  LDC R4, c[0x0][0x364] ;  /* 0x0000d900ff047b82 */ /* 0x000ea20000000800 */
[----:B0-----:R-:W-:Y:S01]  /*0090*/  IMAD R0, R0, UR4, R3 ;  /* 0x0000000400007c24 */ /* 0x001fe2000f8e0203 */
[----:B------:R-:W-:-:S04]  /*00a0*/  USHF.R.U32.HI UR4, URZ, 0x2, UR7 ;  /* 0x00000002ff047899 */ /* 0x000fc80008011607 */
[----:B------:R-:W-:Y:S02]  /*00b0*/  ISETP.LT.U32.AND P0, PT, R0, UR6, PT ;  /* 0x0000000600007c0c */ /* 0x000fe4000bf01070 */
[----:B------:R-:W-:Y:S01]  /*00c0*/  IMAD.U32 R3, RZ, RZ, UR4 ;  /* 0x00000004ff037e24 */ /* 0x000fe2000f8e00ff */
[----:B------:R-:W-:-:S04]  /*00d0*/  SHF.R.S32.HI R2, RZ, 0x1f, R0 ;  /* 0x0000001fff027819 */ /* 0x000fc80000011400 */
[----:B------:R-:W-:Y:S01]  /*00e0*/  ISETP.GT.U32.AND.EX P0, PT, R3, R2, PT, P0 ;  /* 0x000000020300720c */ /* 0x000fe20003f04100 */
[----:B--2---:R-:W-:-:S12]  /*00f0*/  IMAD R4, R4, UR5, R5 ;  /* 0x0000000504047c24 */ /* 0x004fd8000f8e0205 */
[----:B------:R-:W-:Y:S05]  /*0100*/  @!P0 EXIT ;  /* 0x000000000000894d */ /* 0x000fea0003800000 */
[----:B------:R-:W0:Y:S02]  /*0110*/  LDCU.64 UR4, c[0x0][0x390] ;  /* 0x00007200ff0477ac */ /* 0x000e240008000a00 */
[----:B0-----:R-:W-:Y:S02]  /*0120*/  USHF.R.U64 UR4, UR4, 0x2, UR5 ;  /* 0x0000000204047899 */ /* 0x001fe40008001205 */
[----:B------:R-:W-:-:S04]  /*0130*/  USHF.R.U32.HI UR5, URZ, 0x2, UR5 ;  /* 0x00000002ff057899 */ /* 0x000fc80008011605 */
[----:B------:R-:W-:Y:S02]  /*0140*/  ISETP.LT.U32.AND P0, PT, R4, UR4, PT ;  /* 0x0000000404007c0c */ /* 0x000fe4000bf01070 */
[----:B------:R-:W-:-:S05]  /*0150*/  IMAD.U32 R2, RZ, RZ, UR5 ;  /* 0x00000005ff027e24 */ /* 0x000fca000f8e00ff */
[----:B------:R-:W-:-:S13]  /*0160*/  ISETP.GT.U32.AND.EX P0, PT, R2, RZ, PT, P0 ;  /* 0x000000ff0200720c */ /* 0x000fda0003f04100 */
[----:B------:R-:W-:Y:S05]  /*0170*/  @!P0 EXIT ;  /* 0x000000000000894d */ /* 0x000fea0003800000 */
[----:B------:R-:W0:Y:S01]  /*0180*/  LDC.64 R2, c[0x0][0x380] ;  /* 0x0000e000ff027b82 */ /* 0x000e220000000a00 */
[----:B------:R-:W-:Y:S01]  /*0190*/  IMAD R5, R4, UR6, RZ ;  /* 0x0000000604057c24 */ /* 0x000fe2000f8e02ff */
[----:B------:R-:W-:Y:S02]  /*01a0*/  USHF.R.S64 UR7, URZ, 0x1c, UR6 ;  /* 0x0000001cff077899 */ /* 0x000fe40008001006 */
[----:B------:R-:W-:Y:S01]  /*01b0*/  USHF.R.S32.HI UR8, URZ, 0x1c, UR6 ;  /* 0x0000001cff087899 */ /* 0x000fe20008011406 */
[----:B------:R-:W-:Y:S01]  /*01c0*/  IMAD R21, R5, 0x4, R0 ;  /* 0x0000000405157824 */ /* 0x000fe200078e0200 */
[----:B------:R-:W1:Y:S02]  /*01d0*/  LDCU.64 UR4, c[0x0][0x358] ;  /* 0x00006b00ff0477ac */ /* 0x000e640008000a00 */
[----:B------:R-:W2:Y:S01]  /*01e0*/  LDC.64 R24, c[0x0][0x388] ;  /* 0x0000e200ff187b82 */ /* 0x000ea20000000a00 */
[----:B0-----:R-:W-:-:S03]  /*01f0*/  IMAD.WIDE R2, R21, 0x10, R2 ;  /* 0x0000001015027825 */ /* 0x001fc600078e0202 */
[----:B------:R-:W-:Y:S02]  /*0200*/  IADD3 R12, P0, PT, R2, UR7, RZ ;  /* 0x00000007020c7c10 */ /* 0x000fe4000ff1e0ff */
[----:B-1----:R0:W3:Y:S02]  /*0210*/  LDG.E.128.CONSTANT R16, desc[UR4][R2.64] ;  /* 0x0000000402107981 */ /* 0x0020e4000c1e9d00 */
[----:B------:R-:W-:Y:S02]  /*0220*/  IADD3.X R13, PT, PT, R3, UR8, RZ, P0, !PT ;  /* 0x00000008030d7c10 */ /* 0x000fe400087fe4ff */
[----:B------:R-:W-:-:S04]  /*0230*/  IADD3 R8, P0, PT, R12, UR7, RZ ;  /* 0x000000070c087c10 */ /* 0x000fc8000ff1e0ff */
[----:B------:R-:W-:Y:S02]  /*0240*/  IADD3.X R9, PT, PT, R13, UR8, RZ, P0, !PT ;  /* 0x000000080d097c10 */ /* 0x000fe400087fe4ff */
[----:B------:R-:W-:Y:S01]  /*0250*/  IADD3 R4, P0, PT, R8, UR7, RZ ;  /* 0x0000000708047c10 */ /* 0x000fe2000ff1e0ff */
[----:B------:R-:W4:Y:S03]  /*0260*/  LDG.E.128.CONSTANT R12, desc[UR4][R12.64] ;  /* 0x000000040c0c7981 */ /* 0x000f26000c1e9d00 */
[----:B------:R-:W-:Y:S02]  /*0270*/  IADD3.X R5, PT, PT, R9, UR8, RZ, P0, !PT ;  /* 0x0000000809057c10 */ /* 0x000fe400087fe4ff */
[----:B------:R-:W5:Y:S04]  /*0280*/  LDG.E.128.CONSTANT R8, desc[UR4][R8.64] ;  /* 0x0000000408087981 */ /* 0x000f68000c1e9d00 */
[----:B------:R-:W5:Y:S01]  /*0290*/  LDG.E.128.CONSTANT R4, desc[UR4][R4.64] ;  /* 0x0000000404047981 */ /* 0x000f62000c1e9d00 */
[----:B--2---:R-:W-:-:S03]  /*02a0*/  IMAD.WIDE R24, R21, 0x10, R24 ;  /* 0x0000001015187825 */ /* 0x004fc600078e0218 */
[----:B0-----:R-:W-:-:S04]  /*02b0*/  IADD3 R2, P0, PT, R24, UR7, RZ ;  /* 0x0000000718027c10 */ /* 0x001fc8000ff1e0ff */
[----:B------:R-:W-:Y:S02]  /*02c0*/  IADD3.X R3, PT, PT, R25, UR8, RZ, P0, !PT ;  /* 0x0000000819037c10 */ /* 0x000fe400087fe4ff */
[----:B------:R-:W-:-:S04]  /*02d0*/  IADD3 R20, P0, PT, R2, UR7, RZ ;  /* 0x0000000702147c10 */ /* 0x000fc8000ff1e0ff */
[----:B------:R-:W-:Y:S02]  /*02e0*/  IADD3.X R21, PT, PT, R3, UR8, RZ, P0, !PT ;  /* 0x0000000803157c10 */ /* 0x000fe400087fe4ff */
[----:B------:R-:W-:-:S04]  /*02f0*/  IADD3 R22, P0, PT, R20, UR7, RZ ;  /* 0x0000000714167c10 */ /* 0x000fc8000ff1e0ff */
[----:B------:R-:W-:Y:S02]  /*0300*/  IADD3.X R23, PT, PT, R21, UR8, RZ, P0, !PT ;  /* 0x0000000815177c10 */ /* 0x000fe400087fe4ff */
[----:B---3--:R-:W-:Y:S02]  /*0310*/  FMNMX R16, RZ, R16, !PT ;  /* 0x00000010ff107209 */ /* 0x008fe40007800000 */
[----:B------:R-:W-:Y:S02]  /*0320*/  FMNMX R17, RZ, R17, !PT ;  /* 0x00000011ff117209 */ /* 0x000fe40007800000 */
[----:B------:R-:W-:Y:S02]  /*0330*/  FMNMX R18, RZ, R18, !PT ;  /* 0x00000012ff127209 */ /* 0x000fe40007800000 */
[----:B------:R-:W-:-:S05]  /*0340*/  FMNMX R19, RZ, R19, !PT ;  /* 0x00000013ff137209 */ /* 0x000fca0007800000 */
[----:B------:R-:W-:Y:S01]  /*0350*/  STG.E.128 desc[UR4][R24.64], R16 ;  /* 0x0000001018007986 */ /* 0x000fe2000c101d04 */
[----:B----4-:R-:W-:Y:S02]  /*0360*/  FMNMX R12, RZ, R12, !PT ;  /* 0x0000000cff0c7209 */ /* 0x010fe40007800000 */
[----:B------:R-:W-:Y:S02]  /*0370*/  FMNMX R13, RZ, R13, !PT ;  /* 0x0000000dff0d7209 */ /* 0x000fe40007800000 */
[----:B------:R-:W-:Y:S02]  /*0380*/  FMNMX R14, RZ, R14, !PT ;  /* 0x0000000eff0e7209 */ /* 0x000fe40007800000 */
[----:B------:R-:W-:Y:S02]  /*0390*/  FMNMX R15, RZ, R15, !PT ;  /* 0x0000000fff0f7209 */ /* 0x000fe40007800000 */
[----:B-----5:R-:W-:Y:S02]  /*03a0*/  FMNMX R8, RZ, R8, !PT ;  /* 0x00000008ff087209 */ /* 0x020fe40007800000 */
[----:B------:R-:W-:Y:S01]  /*03b0*/  FMNMX R9, RZ, R9, !PT ;  /* 0x00000009ff097209 */ /* 0x000fe20007800000 */
[----:B------:R-:W-:Y:S01]  /*03c0*/  STG.E.128 desc[UR4][R2.64], R12 ;  /* 0x0000000c02007986 */ /* 0x000fe2000c101d04 */
[----:B------:R-:W-:-:S02]  /*03d0*/  FMNMX R10, RZ, R10, !PT ;  /* 0x0000000aff0a7209 */ /* 0x000fc40007800000 */
[----:B------:R-:W-:Y:S02]  /*03e0*/  FMNMX R11, RZ, R11, !PT ;  /* 0x0000000bff0b7209 */ /* 0x000fe40007800000 */
[----:B------:R-:W-:Y:S02]  /*03f0*/  FMNMX R4, RZ, R4, !PT ;  /* 0x00000004ff047209 */ /* 0x000fe40007800000 */
[----:B------:R-:W-:Y:S01]  /*0400*/  FMNMX R5, RZ, R5, !PT ;  /* 0x00000005ff057209 */ /* 0x000fe20007800000 */
[----:B------:R-:W-:Y:S01]  /*0410*/  STG.E.128 desc[UR4][R20.64], R8 ;  /* 0x0000000814007986 */ /* 0x000fe2000c101d04 */
[----:B------:R-:W-:Y:S02]  /*0420*/  FMNMX R6, RZ, R6, !PT ;  /* 0x00000006ff067209 */ /* 0x000fe40007800000 */
[----:B------:R-:W-:-:S05]  /*0430*/  FMNMX R7, RZ, R7, !PT ;  /* 0x00000007ff077209 */ /* 0x000fca0007800000 */
[----:B------:R-:W-:Y:S01]  /*0440*/  STG.E.128 desc[UR4][R22.64], R4 ;  /* 0x0000000416007986 */ /* 0x000fe2000c101d04 */
[----:B------:R-:W-:Y:S05]  /*0450*/  EXIT ;  /* 0x000000000000794d */ /* 0x000fea0003800000 */
.L_x_0:
[----:B------:R-:W-:-:S00]  /*0460*/  BRA `(.L_x_0) ;  /* 0xfffffffc00fc7947 */ /* 0x000fc0000383ffff */
[----:B------:R-:W-:-:S00]  /*0470*/  NOP ;  /* 0x0000000000007918 */ /* 0x000fc00000000000 */
        /* <DEDUP_REMOVED lines=8> */
.L_x_1:


//--------------------- .nv.shared.reserved.0     --------------------------
	.section	.nv.shared.reserved.0,"aw",@nobits
	.weak		__nv_reservedSMEM_offset_0_alias
	.size		__nv_reservedSMEM_offset_0_alias, 0, 64
	.other		__nv_reservedSMEM_offset_0_alias,@"STO_CUDA_RESERVED_SHARED STV_DEFAULT"
__nv_reservedSMEM_offset_0_alias:
	.zero		0
	.zero		64


//--------------------- .nv.constant0._Z15solution_kernelPKfPfmm --------------------------
	.section	.nv.constant0._Z15solution_kernelPKfPfmm,"a",@progbits
	.sectionflags	@""
	.align	4
.nv.constant0._Z15solution_kernelPKfPfmm:
	.zero		928


//--------------------- SYMBOLS --------------------------

	.type		.nv.reservedSmem.offset0,@object
	.size		.nv.reservedSmem.offset0,0x4
